//
// Generated by NVIDIA NVVM Compiler
//
// Compiler Build ID: CL-36424714
// Cuda compilation tools, release 13.0, V13.0.88
// Based on NVVM 20.0.0
//

.version 9.0
.target sm_100
.address_size 64

	// .globl	spmm_csr_naive

.visible .entry spmm_csr_naive(
	.param .u64 .ptr .align 1 spmm_csr_naive_param_0,
	.param .u64 .ptr .align 1 spmm_csr_naive_param_1,
	.param .u64 .ptr .align 1 spmm_csr_naive_param_2,
	.param .u64 .ptr .align 1 spmm_csr_naive_param_3,
	.param .u64 .ptr .align 1 spmm_csr_naive_param_4,
	.param .u64 .ptr .align 1 spmm_csr_naive_param_5,
	.param .u64 .ptr .align 1 spmm_csr_naive_param_6,
	.param .u32 spmm_csr_naive_param_7,
	.param .u32 spmm_csr_naive_param_8
)
{
	.reg .pred 	%p<13>;
	.reg .b32 	%r<36>;
	.reg .b32 	%f<12>;
	.reg .b64 	%rd<33>;

	ld.param.u64 	%rd5, [spmm_csr_naive_param_0];
	ld.param.u64 	%rd10, [spmm_csr_naive_param_1];
	ld.param.u64 	%rd6, [spmm_csr_naive_param_2];
	ld.param.u64 	%rd7, [spmm_csr_naive_param_3];
	ld.param.u64 	%rd11, [spmm_csr_naive_param_4];
	ld.param.u64 	%rd8, [spmm_csr_naive_param_5];
	ld.param.u64 	%rd9, [spmm_csr_naive_param_6];
	ld.param.u32 	%r17, [spmm_csr_naive_param_7];
	ld.param.u32 	%r18, [spmm_csr_naive_param_8];
	cvta.to.global.u64 	%rd1, %rd11;
	cvta.to.global.u64 	%rd2, %rd10;
	mov.u32 	%r19, %ctaid.y;
	mov.u32 	%r20, %ntid.y;
	mov.u32 	%r21, %tid.y;
	mad.lo.s32 	%r1, %r19, %r20, %r21;
	mov.u32 	%r22, %ctaid.x;
	mov.u32 	%r23, %ntid.x;
	mov.u32 	%r24, %tid.x;
	mad.lo.s32 	%r2, %r22, %r23, %r24;
	setp.ge.s32 	%p1, %r1, %r17;
	setp.ge.s32 	%p2, %r2, %r18;
	or.pred  	%p3, %p1, %p2;
	@%p3 bra 	$L__BB0_8;
	cvta.to.global.u64 	%rd12, %rd6;
	cvta.to.global.u64 	%rd13, %rd8;
	mul.wide.u32 	%rd14, %r1, 4;
	add.s64 	%rd15, %rd12, %rd14;
	ld.global.u32 	%r25, [%rd15];
	ld.global.u32 	%r3, [%rd15+4];
	mul.wide.s32 	%rd16, %r2, 4;
	add.s64 	%rd17, %rd13, %rd16;
	ld.global.u32 	%r26, [%rd17];
	ld.global.u32 	%r27, [%rd17+4];
	mul.wide.s32 	%rd18, %r25, 4;
	add.s64 	%rd19, %rd2, %rd18;
	ld.global.u32 	%r33, [%rd19];
	mul.wide.s32 	%rd20, %r26, 4;
	add.s64 	%rd21, %rd1, %rd20;
	ld.global.u32 	%r32, [%rd21];
	setp.ge.s32 	%p4, %r33, %r3;
	setp.ge.s32 	%p5, %r32, %r27;
	mov.f32 	%f9, 0f00000000;
	or.pred  	%p6, %p4, %p5;
	@%p6 bra 	$L__BB0_7;
	cvta.to.global.u64 	%rd3, %rd5;
	cvta.to.global.u64 	%rd4, %rd7;
	mov.f32 	%f9, 0f00000000;
$L__BB0_3:
	mul.wide.s32 	%rd22, %r33, 4;
	add.s64 	%rd23, %rd2, %rd22;
	ld.global.u32 	%r9, [%rd23];
	mul.wide.s32 	%rd24, %r32, 4;
	add.s64 	%rd25, %rd1, %rd24;
	ld.global.u32 	%r10, [%rd25];
	setp.ne.s32 	%p7, %r9, %r10;
	@%p7 bra 	$L__BB0_5;
	add.s64 	%rd27, %rd3, %rd22;
	ld.global.f32 	%f7, [%rd27];
	add.s64 	%rd29, %rd4, %rd24;
	ld.global.f32 	%f8, [%rd29];
	fma.rn.f32 	%f9, %f7, %f8, %f9;
	add.s32 	%r33, %r33, 1;
	add.s32 	%r32, %r32, 1;
	bra.uni 	$L__BB0_6;
$L__BB0_5:
	setp.ge.s32 	%p8, %r9, %r10;
	setp.lt.s32 	%p9, %r9, %r10;
	selp.u32 	%r29, 1, 0, %p9;
	add.s32 	%r33, %r33, %r29;
	selp.u32 	%r30, 1, 0, %p8;
	add.s32 	%r32, %r32, %r30;
$L__BB0_6:
	setp.lt.s32 	%p10, %r33, %r3;
	setp.lt.s32 	%p11, %r32, %r27;
	and.pred  	%p12, %p10, %p11;
	@%p12 bra 	$L__BB0_3;
$L__BB0_7:
	mad.lo.s32 	%r31, %r17, %r1, %r2;
	cvta.to.global.u64 	%rd30, %rd9;
	mul.wide.s32 	%rd31, %r31, 4;
	add.s64 	%rd32, %rd30, %rd31;
	st.global.f32 	[%rd32], %f9;
$L__BB0_8:
	ret;

}


// ===== COMPILED SASS (sm_100) =====

	.target	sm_100

	.elftype	@"ET_EXEC"


//--------------------- .note.nv.tkinfo           --------------------------
	.section	.note.nv.tkinfo,"",@"SHT_NOTE"
	.sectionflags	@"SHF_NOTE_NV_TKINFO"
	.tkinfo
        /*0018*/ 	.word	0x00000002
        /*0030*/ 	.string	""
        /*0030*/ 	.string	"ptxas"
        /*0030*/ 	.string	"Cuda compilation tools, release 13.0, V13.0.88"
        /*0030*/ 	.string	"Build cuda_13.0.r13.0/compiler.36424714_0"
        /*0030*/ 	.string	"-arch sm_100 -m 64 "



//--------------------- .note.nv.cuinfo           --------------------------
	.section	.note.nv.cuinfo,"",@"SHT_NOTE"
	.sectionflags	@"SHF_NOTE_NV_CUINFO"
        /*0018*/ 	.short	0x0002
        /*001a*/ 	.short	0x0064
        /*001c*/ 	.short	0x0082
	.zero		2


//--------------------- .nv.info                  --------------------------
	.section	.nv.info,"",@"SHT_CUDA_INFO"
	.align	4


	//----- nvinfo : EIATTR_REGCOUNT
	.align		4
        /*0000*/ 	.byte	0x04, 0x2f
        /*0002*/ 	.short	(.L_1 - .L_0)
	.align		4
.L_0:
        /*0004*/ 	.word	index@(spmm_csr_naive)
        /*0008*/ 	.word	0x0000001a


	//----- nvinfo : EIATTR_FRAME_SIZE
	.align		4
.L_1:
        /*000c*/ 	.byte	0x04, 0x11
        /*000e*/ 	.short	(.L_3 - .L_2)
	.align		4
.L_2:
        /*0010*/ 	.word	index@(spmm_csr_naive)
        /*0014*/ 	.word	0x00000000


	//----- nvinfo : EIATTR_MIN_STACK_SIZE
	.align		4
.L_3:
        /*0018*/ 	.byte	0x04, 0x12
        /*001a*/ 	.short	(.L_5 - .L_4)
	.align		4
.L_4:
        /*001c*/ 	.word	index@(spmm_csr_naive)
        /*0020*/ 	.word	0x00000000
.L_5:


//--------------------- .nv.compat                --------------------------
	.section	.nv.compat,"",@"SHT_CUDA_COMPAT_INFO"
	.align	4
        /*0000*/ 	.byte	0x02, 0x09, 0x00, 0x00, 0x02, 0x02, 0x01, 0x00, 0x02, 0x05, 0x05, 0x00, 0x03, 0x07, 0x01, 0x01
        /*0010*/ 	.byte	0x02, 0x03, 0x00, 0x00, 0x02, 0x06, 0x01, 0x00, 0x04, 0x0b, 0x08, 0x00, 0x09, 0x00, 0x00, 0x00
        /*0020*/ 	.byte	0x00, 0x00, 0x00, 0x00


//--------------------- .nv.info.spmm_csr_naive   --------------------------
	.section	.nv.info.spmm_csr_naive,"",@"SHT_CUDA_INFO"
	.sectionflags	@""
	.align	4


	//----- nvinfo : EIATTR_CUDA_API_VERSION
	.align		4
        /*0000*/ 	.byte	0x04, 0x37
        /*0002*/ 	.short	(.L_7 - .L_6)
.L_6:
        /*0004*/ 	.word	0x00000082


	//----- nvinfo : EIATTR_KPARAM_INFO
	.align		4
.L_7:
        /*0008*/ 	.byte	0x04, 0x17
        /*000a*/ 	.short	(.L_9 - .L_8)
.L_8:
        /*000c*/ 	.word	0x00000000
        /*0010*/ 	.short	0x0008
        /*0012*/ 	.short	0x003c
        /*0014*/ 	.byte	0x00, 0xf0, 0x11, 0x00


	//----- nvinfo : EIATTR_KPARAM_INFO
	.align		4
.L_9:
        /*0018*/ 	.byte	0x04, 0x17
        /*001a*/ 	.short	(.L_11 - .L_10)
.L_10:
        /*001c*/ 	.word	0x00000000
        /*0020*/ 	.short	0x0007
        /*0022*/ 	.short	0x0038
        /*0024*/ 	.byte	0x00, 0xf0, 0x11, 0x00


	//----- nvinfo : EIATTR_KPARAM_INFO
	.align		4
.L_11:
        /*0028*/ 	.byte	0x04, 0x17
        /*002a*/ 	.short	(.L_13 - .L_12)
.L_12:
        /*002c*/ 	.word	0x00000000
        /*0030*/ 	.short	0x0006
        /*0032*/ 	.short	0x0030
        /*0034*/ 	.byte	0x00, 0xf5, 0x21, 0x00


	//----- nvinfo : EIATTR_KPARAM_INFO
	.align		4
.L_13:
        /*0038*/ 	.byte	0x04, 0x17
        /*003a*/ 	.short	(.L_15 - .L_14)
.L_14:
        /*003c*/ 	.word	0x00000000
        /*0040*/ 	.short	0x0005
        /*0042*/ 	.short	0x0028
        /*0044*/ 	.byte	0x00, 0xf5, 0x21, 0x00


	//----- nvinfo : EIATTR_KPARAM_INFO
	.align		4
.L_15:
        /*0048*/ 	.byte	0x04, 0x17
        /*004a*/ 	.short	(.L_17 - .L_16)
.L_16:
        /*004c*/ 	.word	0x00000000
        /*0050*/ 	.short	0x0004
        /*0052*/ 	.short	0x0020
        /*0054*/ 	.byte	0x00, 0xf5, 0x21, 0x00


	//----- nvinfo : EIATTR_KPARAM_INFO
	.align		4
.L_17:
        /*0058*/ 	.byte	0x04, 0x17
        /*005a*/ 	.short	(.L_19 - .L_18)
.L_18:
        /*005c*/ 	.word	0x00000000
        /*0060*/ 	.short	0x0003
        /*0062*/ 	.short	0x0018
        /*0064*/ 	.byte	0x00, 0xf5, 0x21, 0x00


	//----- nvinfo : EIATTR_KPARAM_INFO
	.align		4
.L_19:
        /*0068*/ 	.byte	0x04, 0x17
        /*006a*/ 	.short	(.L_21 - .L_20)
.L_20:
        /*006c*/ 	.word	0x00000000
        /*0070*/ 	.short	0x0002
        /*0072*/ 	.short	0x0010
        /*0074*/ 	.byte	0x00, 0xf5, 0x21, 0x00


	//----- nvinfo : EIATTR_KPARAM_INFO
	.align		4
.L_21:
        /*0078*/ 	.byte	0x04, 0x17
        /*007a*/ 	.short	(.L_23 - .L_22)
.L_22:
        /*007c*/ 	.word	0x00000000
        /*0080*/ 	.short	0x0001
        /*0082*/ 	.short	0x0008
        /*0084*/ 	.byte	0x00, 0xf5, 0x21, 0x00


	//----- nvinfo : EIATTR_KPARAM_INFO
	.align		4
.L_23:
        /*0088*/ 	.byte	0x04, 0x17
        /*008a*/ 	.short	(.L_25 - .L_24)
.L_24:
        /*008c*/ 	.word	0x00000000
        /*0090*/ 	.short	0x0000
        /*0092*/ 	.short	0x0000
        /*0094*/ 	.byte	0x00, 0xf5, 0x21, 0x00


	//----- nvinfo : EIATTR_SPARSE_MMA_MASK
	.align		4
.L_25:
        /*0098*/ 	.byte	0x03, 0x50
        /*009a*/ 	.short	0x0000


	//----- nvinfo : EIATTR_MAXREG_COUNT
	.align		4
        /*009c*/ 	.byte	0x03, 0x1b
        /*009e*/ 	.short	0x00ff


	//----- nvinfo : EIATTR_MERCURY_ISA_VERSION
	.align		4
        /*00a0*/ 	.byte	0x03, 0x5f
        /*00a2*/ 	.short	0x0101


	//----- nvinfo : EIATTR_VRC_CTA_INIT_COUNT
	.align		4
        /*00a4*/ 	.byte	0x02, 0x4a
	.zero		1
	.zero		1


	//----- nvinfo : EIATTR_EXIT_INSTR_OFFSETS
	.align		4
        /*00a8*/ 	.byte	0x04, 0x1c
        /*00aa*/ 	.short	(.L_27 - .L_26)


	//   ....[0]....
.L_26:
        /*00ac*/ 	.word	0x000000c0


	//   ....[1]....
        /*00b0*/ 	.word	0x00000450


	//----- nvinfo : EIATTR_CRS_STACK_SIZE
	.align		4
.L_27:
        /*00b4*/ 	.byte	0x04, 0x1e
        /*00b6*/ 	.short	(.L_29 - .L_28)
.L_28:
        /*00b8*/ 	.word	0x00000000


	//----- nvinfo : EIATTR_CBANK_PARAM_SIZE
	.align		4
.L_29:
        /*00bc*/ 	.byte	0x03, 0x19
        /*00be*/ 	.short	0x0040


	//----- nvinfo : EIATTR_PARAM_CBANK
	.align		4
        /*00c0*/ 	.byte	0x04, 0x0a
        /*00c2*/ 	.short	(.L_31 - .L_30)
	.align		4
.L_30:
        /*00c4*/ 	.word	index@(.nv.constant0.spmm_csr_naive)
        /*00c8*/ 	.short	0x0380
        /*00ca*/ 	.short	0x0040


	//----- nvinfo : EIATTR_SW_WAR
	.align		4
.L_31:
        /*00cc*/ 	.byte	0x04, 0x36
        /*00ce*/ 	.short	(.L_33 - .L_32)
.L_32:
        /*00d0*/ 	.word	0x00000008
.L_33:


//--------------------- .nv.callgraph             --------------------------
	.section	.nv.callgraph,"",@"SHT_CUDA_CALLGRAPH"
	.align	4
	.sectionentsize	8
	.align		4
        /*0000*/ 	.word	0x00000000
	.align		4
        /*0004*/ 	.word	0xffffffff
	.align		4
        /*0008*/ 	.word	0x00000000
	.align		4
        /*000c*/ 	.word	0xfffffffe
	.align		4
        /*0010*/ 	.word	0x00000000
	.align		4
        /*0014*/ 	.word	0xfffffffd
	.align		4
        /*0018*/ 	.word	0x00000000
	.align		4
        /*001c*/ 	.word	0xfffffffc


//--------------------- .text.spmm_csr_naive      --------------------------
	.section	.text.spmm_csr_naive,"ax",@progbits
	.align	128
        .global         spmm_csr_naive
        .type           spmm_csr_naive,@function
        .size           spmm_csr_naive,(.L_x_4 - spmm_csr_naive)
        .other          spmm_csr_naive,@"STO_CUDA_ENTRY STV_DEFAULT"
spmm_csr_naive:
.text.spmm_csr_naive:
[----:B------:R-:W-:Y:S01]  /*0000*/  LDC R1, c[0x0][0x37c] ;  /* 0x0000df00ff017b82 */ /* 0x000fe20000000800 */
[----:B------:R-:W0:Y:S07]  /*0010*/  S2R R5, SR_TID.X ;  /* 0x0000000000057919 */ /* 0x000e2e0000002100 */
[----:B------:R-:W1:Y:S01]  /*0020*/  LDC R3, c[0x0][0x364] ;  /* 0x0000d900ff037b82 */ /* 0x000e620000000800 */
[----:B------:R-:W2:Y:S01]  /*0030*/  LDCU.64 UR6, c[0x0][0x3b8] ;  /* 0x00007700ff0677ac */ /* 0x000ea20008000a00 */
[----:B------:R-:W1:Y:S06]  /*0040*/  S2R R2, SR_TID.Y ;  /* 0x0000000000027919 */ /* 0x000e6c0000002200 */
[----:B------:R-:W0:Y:S08]  /*0050*/  S2UR UR5, SR_CTAID.X ;  /* 0x00000000000579c3 */ /* 0x000e300000002500 */
[----:B------:R-:W0:Y:S08]  /*0060*/  LDC R0, c[0x0][0x360] ;  /* 0x0000d800ff007b82 */ /* 0x000e300000000800 */
[----:B------:R-:W1:Y:S01]  /*0070*/  S2UR UR4, SR_CTAID.Y ;  /* 0x00000000000479c3 */ /* 0x000e620000002600 */
[----:B0-----:R-:W-:-:S05]  /*0080*/  IMAD R0, R0, UR5, R5 ;  /* 0x0000000500007c24 */ /* 0x001fca000f8e0205 */
[----:B--2---:R-:W-:Y:S01]  /*0090*/  ISETP.GE.AND P0, PT, R0, UR7, PT ;  /* 0x0000000700007c0c */ /* 0x004fe2000bf06270 */
[----:B-1----:R-:W-:-:S05]  /*00a0*/  IMAD R3, R3, UR4, R2 ;  /* 0x0000000403037c24 */ /* 0x002fca000f8e0202 */
[----:B------:R-:W-:-:S13]  /*00b0*/  ISETP.GE.OR P0, PT, R3, UR6, P0 ;  /* 0x0000000603007c0c */ /* 0x000fda0008706670 */
[----:B------:R-:W-:Y:S05]  /*00c0*/  @P0 EXIT ;  /* 0x000000000000094d */ /* 0x000fea0003800000 */
[----:B------:R-:W0:Y:S01]  /*00d0*/  LDC.64 R8, c[0x0][0x3a8] ;  /* 0x0000ea00ff087b82 */ /* 0x000e220000000a00 */
[----:B------:R-:W1:Y:S07]  /*00e0*/  LDCU.64 UR4, c[0x0][0x358] ;  /* 0x00006b00ff0477ac */ /* 0x000e6e0008000a00 */
[----:B------:R-:W2:Y:S08]  /*00f0*/  LDC.64 R6, c[0x0][0x390] ;  /* 0x0000e400ff067b82 */ /* 0x000eb00000000a00 */
[----:B------:R-:W3:Y:S01]  /*0100*/  LDC.64 R14, c[0x0][0x3a0] ;  /* 0x0000e800ff0e7b82 */ /* 0x000ee20000000a00 */
[----:B0-----:R-:W-:-:S07]  /*0110*/  IMAD.WIDE R8, R0, 0x4, R8 ;  /* 0x0000000400087825 */ /* 0x001fce00078e0208 */
[----:B------:R-:W0:Y:S01]  /*0120*/  LDC.64 R12, c[0x0][0x388] ;  /* 0x0000e200ff0c7b82 */ /* 0x000e220000000a00 */
[----:B-1----:R-:W3:Y:S01]  /*0130*/  LDG.E R11, desc[UR4][R8.64] ;  /* 0x00000004080b7981 */ /* 0x002ee2000c1e1900 */
[----:B--2---:R-:W-:-:S03]  /*0140*/  IMAD.WIDE.U32 R6, R3, 0x4, R6 ;  /* 0x0000000403067825 */ /* 0x004fc600078e0006 */
[----:B------:R-:W2:Y:S04]  /*0150*/  LDG.E R2, desc[UR4][R8.64+0x4] ;  /* 0x0000040408027981 */ /* 0x000ea8000c1e1900 */
[----:B------:R-:W0:Y:S04]  /*0160*/  LDG.E R5, desc[UR4][R6.64] ;  /* 0x0000000406057981 */ /* 0x000e28000c1e1900 */
[----:B------:R-:W4:Y:S01]  /*0170*/  LDG.E R10, desc[UR4][R6.64+0x4] ;  /* 0x00000404060a7981 */ /* 0x000f22000c1e1900 */
[----:B---3--:R-:W-:-:S06]  /*0180*/  IMAD.WIDE R14, R11, 0x4, R14 ;  /* 0x000000040b0e7825 */ /* 0x008fcc00078e020e */
[----:B------:R-:W2:Y:S01]  /*0190*/  LDG.E R15, desc[UR4][R14.64] ;  /* 0x000000040e0f7981 */ /* 0x000ea2000c1e1900 */
[----:B0-----:R-:W-:Y:S02]  /*01a0*/  IMAD.WIDE R12, R5, 0x4, R12 ;  /* 0x00000004050c7825 */ /* 0x001fe400078e020c */
[----:B------:R-:W0:Y:S04]  /*01b0*/  LDC.64 R4, c[0x0][0x3b0] ;  /* 0x0000ec00ff047b82 */ /* 0x000e280000000a00 */
[----:B------:R-:W4:Y:S01]  /*01c0*/  LDG.E R13, desc[UR4][R12.64] ;  /* 0x000000040c0d7981 */ /* 0x000f22000c1e1900 */
[----:B------:R-:W-:Y:S01]  /*01d0*/  BSSY.RECONVERGENT B0, `(.L_x_0) ;  /* 0x0000023000007945 */ /* 0x000fe20003800200 */
[----:B------:R-:W-:Y:S01]  /*01e0*/  HFMA2 R11, -RZ, RZ, 0, 0 ;  /* 0x00000000ff0b7431 */ /* 0x000fe200000001ff */
[----:B--2---:R-:W-:-:S04]  /*01f0*/  ISETP.GE.AND P0, PT, R15, R2, PT ;  /* 0x000000020f00720c */ /* 0x004fc80003f06270 */
[----:B----4-:R-:W-:-:S13]  /*0200*/  ISETP.GE.OR P0, PT, R13, R10, P0 ;  /* 0x0000000a0d00720c */ /* 0x010fda0000706670 */
[----:B0-----:R-:W-:Y:S05]  /*0210*/  @P0 BRA `(.L_x_1) ;  /* 0x0000000000780947 */ /* 0x001fea0003800000 */
[----:B------:R-:W0:Y:S01]  /*0220*/  LDC.64 R6, c[0x0][0x388] ;  /* 0x0000e200ff067b82 */ /* 0x000e220000000a00 */
[----:B------:R-:W-:-:S07]  /*0230*/  MOV R11, RZ ;  /* 0x000000ff000b7202 */ /* 0x000fce0000000f00 */
[----:B------:R-:W1:Y:S02]  /*0240*/  LDC.64 R8, c[0x0][0x3a0] ;  /* 0x0000e800ff087b82 */ /* 0x000e640000000a00 */
.L_x_2:
[----:B0-----:R-:W-:-:S04]  /*0250*/  IMAD.WIDE R20, R13, 0x4, R6 ;  /* 0x000000040d147825 */ /* 0x001fc800078e0206 */
[----:B-1----:R-:W-:Y:S02]  /*0260*/  IMAD.WIDE R22, R15, 0x4, R8 ;  /* 0x000000040f167825 */ /* 0x002fe400078e0208 */
[----:B------:R-:W2:Y:S04]  /*0270*/  LDG.E R20, desc[UR4][R20.64] ;  /* 0x0000000414147981 */ /* 0x000ea8000c1e1900 */
[----:B------:R-:W2:Y:S02]  /*0280*/  LDG.E R23, desc[UR4][R22.64] ;  /* 0x0000000416177981 */ /* 0x000ea4000c1e1900 */
[----:B--2---:R-:W-:-:S13]  /*0290*/  ISETP.NE.AND P0, PT, R20, R23, PT ;  /* 0x000000171400720c */ /* 0x004fda0003f05270 */
[----:B------:R-:W0:Y:S08]  /*02a0*/  @!P0 LDC.64 R18, c[0x0][0x380] ;  /* 0x0000e000ff128b82 */ /* 0x000e300000000a00 */
[----:B------:R-:W1:Y:S01]  /*02b0*/  @!P0 LDC.64 R16, c[0x0][0x398] ;  /* 0x0000e600ff108b82 */ /* 0x000e620000000a00 */
[----:B0-----:R-:W-:-:S06]  /*02c0*/  @!P0 IMAD.WIDE R18, R13, 0x4, R18 ;  /* 0x000000040d128825 */ /* 0x001fcc00078e0212 */
[----:B------:R-:W2:Y:S01]  /*02d0*/  @!P0 LDG.E R18, desc[UR4][R18.64] ;  /* 0x0000000412128981 */ /* 0x000ea2000c1e1900 */
[----:B-1----:R-:W-:-:S06]  /*02e0*/  @!P0 IMAD.WIDE R16, R15, 0x4, R16 ;  /* 0x000000040f108825 */ /* 0x002fcc00078e0210 */
[----:B------:R-:W2:Y:S01]  /*02f0*/  @!P0 LDG.E R16, desc[UR4][R16.64] ;  /* 0x0000000410108981 */ /* 0x000ea2000c1e1900 */
[CC--:B------:R-:W-:Y:S02]  /*0300*/  ISETP.GE.AND P1, PT, R20.reuse, R23.reuse, P0 ;  /* 0x000000171400720c */ /* 0x0c0fe40000726270 */
[----:B------:R-:W-:Y:S01]  /*0310*/  ISETP.GE.OR P2, PT, R20, R23, !P0 ;  /* 0x000000171400720c */ /* 0x000fe20004746670 */
[----:B------:R-:W-:Y:S01]  /*0320*/  VIADD R12, R13, 0x1 ;  /* 0x000000010d0c7836 */ /* 0x000fe20000000000 */
[----:B------:R-:W-:-:S03]  /*0330*/  IADD3 R14, PT, PT, R15, 0x1, RZ ;  /* 0x000000010f0e7810 */ /* 0x000fc60007ffe0ff */
[----:B------:R-:W-:Y:S01]  /*0340*/  @P0 IMAD.MOV.U32 R20, RZ, RZ, R12 ;  /* 0x000000ffff140224 */ /* 0x000fe200078e000c */
[----:B------:R-:W-:-:S05]  /*0350*/  @P0 MOV R21, R14 ;  /* 0x0000000e00150202 */ /* 0x000fca0000000f00 */
[----:B------:R-:W-:Y:S02]  /*0360*/  @P1 IMAD.MOV R20, RZ, RZ, R13 ;  /* 0x000000ffff141224 */ /* 0x000fe400078e020d */
[----:B------:R-:W-:Y:S01]  /*0370*/  @!P2 IADD3 R21, PT, PT, R15, RZ, RZ ;  /* 0x000000ff0f15a210 */ /* 0x000fe20007ffe0ff */
[----:B------:R-:W-:Y:S01]  /*0380*/  @!P0 IMAD.MOV.U32 R15, RZ, RZ, R14 ;  /* 0x000000ffff0f8224 */ /* 0x000fe200078e000e */
[----:B------:R-:W-:Y:S02]  /*0390*/  @!P0 MOV R13, R12 ;  /* 0x0000000c000d8202 */ /* 0x000fe40000000f00 */
[----:B------:R-:W-:Y:S02]  /*03a0*/  @P0 MOV R13, R20 ;  /* 0x00000014000d0202 */ /* 0x000fe40000000f00 */
[----:B------:R-:W-:Y:S02]  /*03b0*/  @P0 MOV R15, R21 ;  /* 0x00000015000f0202 */ /* 0x000fe40000000f00 */
[----:B------:R-:W-:-:S02]  /*03c0*/  ISETP.LT.AND P2, PT, R13, R10, PT ;  /* 0x0000000a0d00720c */ /* 0x000fc40003f41270 */
[----:B------:R-:W-:Y:S01]  /*03d0*/  ISETP.GE.AND P1, PT, R15, R2, PT ;  /* 0x000000020f00720c */ /* 0x000fe20003f26270 */
[----:B--2---:R-:W-:-:S12]  /*03e0*/  @!P0 FFMA R11, R18, R16, R11 ;  /* 0x00000010120b8223 */ /* 0x004fd8000000000b */
[----:B------:R-:W-:Y:S05]  /*03f0*/  @!P1 BRA P2, `(.L_x_2) ;  /* 0xfffffffc00949947 */ /* 0x000fea000103ffff */
.L_x_1:
[----:B------:R-:W-:Y:S05]  /*0400*/  BSYNC.RECONVERGENT B0 ;  /* 0x0000000000007941 */ /* 0x000fea0003800200 */
.L_x_0:
[----:B------:R-:W0:Y:S02]  /*0410*/  LDCU UR6, c[0x0][0x3b8] ;  /* 0x00007700ff0677ac */ /* 0x000e240008000800 */
[----:B0-----:R-:W-:-:S04]  /*0420*/  IMAD R3, R3, UR6, R0 ;  /* 0x0000000603037c24 */ /* 0x001fc8000f8e0200 */
[----:B------:R-:W-:-:S05]  /*0430*/  IMAD.WIDE R4, R3, 0x4, R4 ;  /* 0x0000000403047825 */ /* 0x000fca00078e0204 */
[----:B------:R-:W-:Y:S01]  /*0440*/  STG.E desc[UR4][R4.64], R11 ;  /* 0x0000000b04007986 */ /* 0x000fe2000c101904 */
[----:B------:R-:W-:Y:S05]  /*0450*/  EXIT ;  /* 0x000000000000794d */ /* 0x000fea0003800000 */
.L_x_3:
[----:B------:R-:W-:-:S00]  /*0460*/  BRA `(.L_x_3) ;  /* 0xfffffffc00fc7947 */ /* 0x000fc0000383ffff */
[----:B------:R-:W-:-:S00]  /*0470*/  NOP ;  /* 0x0000000000007918 */ /* 0x000fc00000000000 */
        /* <DEDUP_REMOVED lines=8> */
.L_x_4:


//--------------------- .nv.shared.reserved.0     --------------------------
	.section	.nv.shared.reserved.0,"aw",@nobits
	.weak		__nv_reservedSMEM_offset_0_alias
	.size		__nv_reservedSMEM_offset_0_alias, 0, 64
	.other		__nv_reservedSMEM_offset_0_alias,@"STO_CUDA_RESERVED_SHARED STV_DEFAULT"
__nv_reservedSMEM_offset_0_alias:
	.zero		0
	.zero		64


//--------------------- .nv.constant0.spmm_csr_naive --------------------------
	.section	.nv.constant0.spmm_csr_naive,"a",@progbits
	.sectionflags	@""
	.align	4
.nv.constant0.spmm_csr_naive:
	.zero		960


//--------------------- SYMBOLS --------------------------

	.type		.nv.reservedSmem.offset0,@object
	.size		.nv.reservedSmem.offset0,0x4
